	.headerflags	@"EF_CUDA_TEXMODE_UNIFIED EF_CUDA_64BIT_ADDRESS EF_CUDA_ACCELERATORS EF_CUDA_SM90 EF_CUDA_VIRTUAL_SM(EF_CUDA_SM90)"
	.elftype	@"ET_EXEC"


//--------------------- .nv.info                  --------------------------
	.section	.nv.info,"",@"SHT_CUDA_INFO"
	.align	4


	//----- nvinfo : EIATTR_REGCOUNT
	.align		4
        /*0000*/ 	.byte	0x04, 0x2f
        /*0002*/ 	.short	(.L_3 - .L_2)
	.align		4
.L_2:
        /*0004*/ 	.word	index@(triton_poi_fused__native_batch_norm_legit_no_training_add_silu_1)
        /*0008*/ 	.word	0x0000001f


	//----- nvinfo : EIATTR_MIN_STACK_SIZE
	.align		4
.L_3:
        /*000c*/ 	.byte	0x04, 0x12
        /*000e*/ 	.short	(.L_5 - .L_4)
	.align		4
.L_4:
        /*0010*/ 	.word	index@(triton_poi_fused__native_batch_norm_legit_no_training_add_silu_1)
        /*0014*/ 	.word	0x00000000


	//----- nvinfo : EIATTR_FRAME_SIZE
	.align		4
.L_5:
        /*0018*/ 	.byte	0x04, 0x11
        /*001a*/ 	.short	(.L_7 - .L_6)
	.align		4
.L_6:
        /*001c*/ 	.word	index@(triton_poi_fused__native_batch_norm_legit_no_training_add_silu_1)
        /*0020*/ 	.word	0x00000000


	//----- nvinfo : EIATTR_MIN_STACK_SIZE
	.align		4
.L_7:
        /*0024*/ 	.byte	0x04, 0x12
        /*0026*/ 	.short	(.L_9 - .L_8)
	.align		4
.L_8:
        /*0028*/ 	.word	index@(triton_poi_fused__native_batch_norm_legit_no_training_add_silu_1)
        /*002c*/ 	.word	0x00000000
.L_9:


//--------------------- .nv.info.triton_poi_fused__native_batch_norm_legit_no_training_add_silu_1 --------------------------
	.section	.nv.info.triton_poi_fused__native_batch_norm_legit_no_training_add_silu_1,"",@"SHT_CUDA_INFO"
	.sectionflags	@""
	.align	4


	//----- nvinfo : EIATTR_CUDA_API_VERSION
	.align		4
        /*0000*/ 	.byte	0x04, 0x37
        /*0002*/ 	.short	(.L_11 - .L_10)
.L_10:
        /*0004*/ 	.word	0x0000007c


	//----- nvinfo : EIATTR_KPARAM_INFO
	.align		4
.L_11:
        /*0008*/ 	.byte	0x04, 0x17
        /*000a*/ 	.short	(.L_13 - .L_12)
.L_12:
        /*000c*/ 	.word	0x00000000
        /*0010*/ 	.short	0x000c
        /*0012*/ 	.short	0x0060
        /*0014*/ 	.byte	0x00, 0xf0, 0x11, 0x00


	//----- nvinfo : EIATTR_KPARAM_INFO
	.align		4
.L_13:
        /*0018*/ 	.byte	0x04, 0x17
        /*001a*/ 	.short	(.L_15 - .L_14)
.L_14:
        /*001c*/ 	.word	0x00000000
        /*0020*/ 	.short	0x000b
        /*0022*/ 	.short	0x0058
        /*0024*/ 	.byte	0x00, 0xf4, 0x21, 0x00


	//----- nvinfo : EIATTR_KPARAM_INFO
	.align		4
.L_15:
        /*0028*/ 	.byte	0x04, 0x17
        /*002a*/ 	.short	(.L_17 - .L_16)
.L_16:
        /*002c*/ 	.word	0x00000000
        /*0030*/ 	.short	0x000a
        /*0032*/ 	.short	0x0050
        /*0034*/ 	.byte	0x00, 0xf4, 0x21, 0x00


	//----- nvinfo : EIATTR_KPARAM_INFO
	.align		4
.L_17:
        /*0038*/ 	.byte	0x04, 0x17
        /*003a*/ 	.short	(.L_19 - .L_18)
.L_18:
        /*003c*/ 	.word	0x00000000
        /*0040*/ 	.short	0x0009
        /*0042*/ 	.short	0x0048
        /*0044*/ 	.byte	0x00, 0xf4, 0x21, 0x00


	//----- nvinfo : EIATTR_KPARAM_INFO
	.align		4
.L_19:
        /*0048*/ 	.byte	0x04, 0x17
        /*004a*/ 	.short	(.L_21 - .L_20)
.L_20:
        /*004c*/ 	.word	0x00000000
        /*0050*/ 	.short	0x0008
        /*0052*/ 	.short	0x0040
        /*0054*/ 	.byte	0x00, 0xf4, 0x21, 0x00


	//----- nvinfo : EIATTR_KPARAM_INFO
	.align		4
.L_21:
        /*0058*/ 	.byte	0x04, 0x17
        /*005a*/ 	.short	(.L_23 - .L_22)
.L_22:
        /*005c*/ 	.word	0x00000000
        /*0060*/ 	.short	0x0007
        /*0062*/ 	.short	0x0038
        /*0064*/ 	.byte	0x00, 0xf4, 0x21, 0x00


	//----- nvinfo : EIATTR_KPARAM_INFO
	.align		4
.L_23:
        /*0068*/ 	.byte	0x04, 0x17
        /*006a*/ 	.short	(.L_25 - .L_24)
.L_24:
        /*006c*/ 	.word	0x00000000
        /*0070*/ 	.short	0x0006
        /*0072*/ 	.short	0x0030
        /*0074*/ 	.byte	0x00, 0xf4, 0x21, 0x00


	//----- nvinfo : EIATTR_KPARAM_INFO
	.align		4
.L_25:
        /*0078*/ 	.byte	0x04, 0x17
        /*007a*/ 	.short	(.L_27 - .L_26)
.L_26:
        /*007c*/ 	.word	0x00000000
        /*0080*/ 	.short	0x0005
        /*0082*/ 	.short	0x0028
        /*0084*/ 	.byte	0x00, 0xf4, 0x21, 0x00


	//----- nvinfo : EIATTR_KPARAM_INFO
	.align		4
.L_27:
        /*0088*/ 	.byte	0x04, 0x17
        /*008a*/ 	.short	(.L_29 - .L_28)
.L_28:
        /*008c*/ 	.word	0x00000000
        /*0090*/ 	.short	0x0004
        /*0092*/ 	.short	0x0020
        /*0094*/ 	.byte	0x00, 0xf4, 0x21, 0x00


	//----- nvinfo : EIATTR_KPARAM_INFO
	.align		4
.L_29:
        /*0098*/ 	.byte	0x04, 0x17
        /*009a*/ 	.short	(.L_31 - .L_30)
.L_30:
        /*009c*/ 	.word	0x00000000
        /*00a0*/ 	.short	0x0003
        /*00a2*/ 	.short	0x0018
        /*00a4*/ 	.byte	0x00, 0xf4, 0x21, 0x00


	//----- nvinfo : EIATTR_KPARAM_INFO
	.align		4
.L_31:
        /*00a8*/ 	.byte	0x04, 0x17
        /*00aa*/ 	.short	(.L_33 - .L_32)
.L_32:
        /*00ac*/ 	.word	0x00000000
        /*00b0*/ 	.short	0x0002
        /*00b2*/ 	.short	0x0010
        /*00b4*/ 	.byte	0x00, 0xf4, 0x21, 0x00


	//----- nvinfo : EIATTR_KPARAM_INFO
	.align		4
.L_33:
        /*00b8*/ 	.byte	0x04, 0x17
        /*00ba*/ 	.short	(.L_35 - .L_34)
.L_34:
        /*00bc*/ 	.word	0x00000000
        /*00c0*/ 	.short	0x0001
        /*00c2*/ 	.short	0x0008
        /*00c4*/ 	.byte	0x00, 0xf4, 0x21, 0x00


	//----- nvinfo : EIATTR_KPARAM_INFO
	.align		4
.L_35:
        /*00c8*/ 	.byte	0x04, 0x17
        /*00ca*/ 	.short	(.L_37 - .L_36)
.L_36:
        /*00cc*/ 	.word	0x00000000
        /*00d0*/ 	.short	0x0000
        /*00d2*/ 	.short	0x0000
        /*00d4*/ 	.byte	0x00, 0xf4, 0x21, 0x00


	//----- nvinfo : EIATTR_SPARSE_MMA_MASK
	.align		4
.L_37:
        /*00d8*/ 	.byte	0x03, 0x50
        /*00da*/ 	.short	0x0000


	//----- nvinfo : EIATTR_MAXREG_COUNT
	.align		4
        /*00dc*/ 	.byte	0x03, 0x1b
        /*00de*/ 	.short	0x00ff


	//----- nvinfo : EIATTR_EXIT_INSTR_OFFSETS
	.align		4
        /*00e0*/ 	.byte	0x04, 0x1c
        /*00e2*/ 	.short	(.L_39 - .L_38)


	//   ....[0]....
.L_38:
        /*00e4*/ 	.word	0x00000640


	//   ....[1]....
        /*00e8*/ 	.word	0x00000660


	//----- nvinfo : EIATTR_REQNTID
	.align		4
.L_39:
        /*00ec*/ 	.byte	0x04, 0x10
        /*00ee*/ 	.short	(.L_41 - .L_40)
.L_40:
        /*00f0*/ 	.word	0x00000080
        /*00f4*/ 	.word	0x00000001
        /*00f8*/ 	.word	0x00000001


	//----- nvinfo : EIATTR_CBANK_PARAM_SIZE
	.align		4
.L_41:
        /*00fc*/ 	.byte	0x03, 0x19
        /*00fe*/ 	.short	0x0064


	//----- nvinfo : EIATTR_PARAM_CBANK
	.align		4
        /*0100*/ 	.byte	0x04, 0x0a
        /*0102*/ 	.short	(.L_43 - .L_42)
	.align		4
.L_42:
        /*0104*/ 	.word	index@(.nv.constant0.triton_poi_fused__native_batch_norm_legit_no_training_add_silu_1)
        /*0108*/ 	.short	0x0210
        /*010a*/ 	.short	0x0064


	//----- nvinfo : EIATTR_SW_WAR
	.align		4
.L_43:
        /*010c*/ 	.byte	0x04, 0x36
        /*010e*/ 	.short	(.L_45 - .L_44)
.L_44:
        /*0110*/ 	.word	0x00000008
.L_45:


//--------------------- .nv.callgraph             --------------------------
	.section	.nv.callgraph,"",@"SHT_CUDA_CALLGRAPH"
	.align	4
	.sectionentsize	8
	.align		4
        /*0000*/ 	.word	0x00000000
	.align		4
        /*0004*/ 	.word	0xffffffff
	.align		4
        /*0008*/ 	.word	0x00000000
	.align		4
        /*000c*/ 	.word	0xfffffffe
	.align		4
        /*0010*/ 	.word	0x00000000
	.align		4
        /*0014*/ 	.word	0xfffffffd
	.align		4
        /*0018*/ 	.word	0x00000000
	.align		4
        /*001c*/ 	.word	0xfffffffc


//--------------------- .nv.constant4             --------------------------
	.section	.nv.constant4,"a",@progbits
	.align	8
	.align		8
.nv.constant4:
        /*0000*/ 	.dword	_$_str
	.align		8
        /*0008*/ 	.dword	_$_str_$_2


//--------------------- .text.triton_poi_fused__native_batch_norm_legit_no_training_add_silu_1 --------------------------
	.section	.text.triton_poi_fused__native_batch_norm_legit_no_training_add_silu_1,"ax",@progbits
	.align	128
        .global         triton_poi_fused__native_batch_norm_legit_no_training_add_silu_1
        .type           triton_poi_fused__native_batch_norm_legit_no_training_add_silu_1,@function
        .size           triton_poi_fused__native_batch_norm_legit_no_training_add_silu_1,(.L_x_1 - triton_poi_fused__native_batch_norm_legit_no_training_add_silu_1)
        .other          triton_poi_fused__native_batch_norm_legit_no_training_add_silu_1,@"STO_CUDA_ENTRY STV_DEFAULT"
triton_poi_fused__native_batch_norm_legit_no_training_add_silu_1:
.text.triton_poi_fused__native_batch_norm_legit_no_training_add_silu_1:
[----:B------:R-:W0:Y:S01]  /*0000*/  LDC R1, c[0x0][0x28] ;  /* 0x00000a00ff017b82 */ /* 0x000e220000000800 */
[----:B------:R-:W1:Y:S07]  /*0010*/  S2R R4, SR_TID.X ;  /* 0x0000000000047919 */ /* 0x000e6e0000002100 */
[----:B------:R-:W2:Y:S01]  /*0020*/  LDC.64 R24, c[0x0][0x228] ;  /* 0x00008a00ff187b82 */ /* 0x000ea20000000a00 */
[----:B------:R-:W-:Y:S01]  /*0030*/  HFMA2.MMA R6, -RZ, RZ, 0, 0 ;  /* 0x00000000ff067435 */ /* 0x000fe200000001ff */
[----:B------:R-:W-:Y:S01]  /*0040*/  ULDC.64 UR4, c[0x0][0x208] ;  /* 0x0000820000047ab9 */ /* 0x000fe20000000a00 */
[----:B------:R-:W3:Y:S05]  /*0050*/  S2R R3, SR_CTAID.X ;  /* 0x0000000000037919 */ /* 0x000eea0000002500 */
[----:B------:R-:W4:Y:S08]  /*0060*/  LDC.64 R26, c[0x0][0x250] ;  /* 0x00009400ff1a7b82 */ /* 0x000f300000000a00 */
[----:B------:R-:W5:Y:S08]  /*0070*/  LDC.64 R22, c[0x0][0x218] ;  /* 0x00008600ff167b82 */ /* 0x000f700000000a00 */
[----:B------:R-:W5:Y:S01]  /*0080*/  LDC.64 R8, c[0x0][0x220] ;  /* 0x00008800ff087b82 */ /* 0x000f620000000a00 */
[----:B-1----:R-:W-:-:S07]  /*0090*/  LOP3.LUT R4, R4, 0x7f, RZ, 0xc0, !PT ;  /* 0x0000007f04047812 */ /* 0x002fce00078ec0ff */
[----:B------:R-:W1:Y:S01]  /*00a0*/  LDC.64 R10, c[0x0][0x240] ;  /* 0x00009000ff0a7b82 */ /* 0x000e620000000a00 */
[----:B---3--:R-:W-:Y:S02]  /*00b0*/  SHF.R.S32.HI R0, RZ, 0x18, R3 ;  /* 0x00000018ff007819 */ /* 0x008fe40000011403 */
[----:B------:R-:W-:Y:S02]  /*00c0*/  LEA R4, R3, R4, 0x7 ;  /* 0x0000000403047211 */ /* 0x000fe400078e38ff */
[----:B------:R-:W-:-:S03]  /*00d0*/  SGXT R3, R0, 0x1 ;  /* 0x000000010003781a */ /* 0x000fc60000000200 */
[----:B------:R-:W3:Y:S01]  /*00e0*/  LDC.64 R12, c[0x0][0x248] ;  /* 0x00009200ff0c7b82 */ /* 0x000ee20000000a00 */
[----:B------:R-:W-:Y:S02]  /*00f0*/  ISETP.GE.AND P0, PT, R4, 0x100, PT ;  /* 0x000001000400780c */ /* 0x000fe40003f06270 */
[----:B------:R-:W-:-:S04]  /*0100*/  LEA.HI R3, R3, R4, RZ, 0x4 ;  /* 0x0000000403037211 */ /* 0x000fc800078f20ff */
[----:B------:R-:W-:Y:S01]  /*0110*/  SHF.R.S32.HI R3, RZ, 0x4, R3 ;  /* 0x00000004ff037819 */ /* 0x000fe20000011403 */
[----:B------:R-:W3:Y:S03]  /*0120*/  LDC.64 R14, c[0x0][0x230] ;  /* 0x00008c00ff0e7b82 */ /* 0x000ee60000000a00 */
[----:B------:R-:W-:-:S04]  /*0130*/  LEA.HI R0, R3, R3, RZ, 0x2 ;  /* 0x0000000303007211 */ /* 0x000fc800078f10ff */
[----:B------:R-:W-:Y:S01]  /*0140*/  LOP3.LUT R0, R0, 0xfffffffc, RZ, 0xc0, !PT ;  /* 0xfffffffc00007812 */ /* 0x000fe200078ec0ff */
[----:B------:R-:W3:Y:S03]  /*0150*/  LDC.64 R16, c[0x0][0x238] ;  /* 0x00008e00ff107b82 */ /* 0x000ee60000000a00 */
[----:B------:R-:W-:Y:S02]  /*0160*/  IADD3 R7, R3, -R0, RZ ;  /* 0x8000000003077210 */ /* 0x000fe40007ffe0ff */
[----:B------:R-:W-:-:S03]  /*0170*/  CS2R R2, SRZ ;  /* 0x0000000000027805 */ /* 0x000fc6000001ff00 */
[C---:B--2---:R-:W-:Y:S01]  /*0180*/  IMAD.WIDE R24, R7.reuse, 0x4, R24 ;  /* 0x0000000407187825 */ /* 0x044fe200078e0218 */
[----:B------:R-:W2:Y:S03]  /*0190*/  LDC.64 R18, c[0x0][0x258] ;  /* 0x00009600ff127b82 */ /* 0x000ea60000000a00 */
[----:B----4-:R-:W-:Y:S01]  /*01a0*/  IMAD.WIDE R26, R7, 0x4, R26 ;  /* 0x00000004071a7825 */ /* 0x010fe200078e021a */
[----:B------:R4:W2:Y:S04]  /*01b0*/  @!P0 LDG.E.EL R2, desc[UR4][R24.64] ;  /* 0x0000000418028981 */ /* 0x0008a8000c2e1900 */
[----:B------:R1:W2:Y:S01]  /*01c0*/  @!P0 LDG.E.EL R6, desc[UR4][R26.64] ;  /* 0x000000041a068981 */ /* 0x0002a2000c2e1900 */
[----:B------:R-:W2:Y:S01]  /*01d0*/  LDC.64 R20, c[0x0][0x260] ;  /* 0x00009800ff147b82 */ /* 0x000ea20000000a00 */
[----:B------:R-:W-:Y:S01]  /*01e0*/  HFMA2.MMA R5, -RZ, RZ, 0, 0 ;  /* 0x00000000ff057435 */ /* 0x000fe200000001ff */
[----:B------:R-:W-:Y:S01]  /*01f0*/  MOV R0, RZ ;  /* 0x000000ff00007202 */ /* 0x000fe20000000f00 */
[----:B-----5:R-:W-:Y:S01]  /*0200*/  IMAD.WIDE R22, R4, 0x4, R22 ;  /* 0x0000000404167825 */ /* 0x020fe200078e0216 */
[----:B----4-:R-:W-:-:S03]  /*0210*/  CS2R R24, SRZ ;  /* 0x0000000000187805 */ /* 0x010fc6000001ff00 */
[C---:B0-----:R-:W-:Y:S01]  /*0220*/  IMAD.WIDE R8, R7.reuse, 0x4, R8 ;  /* 0x0000000407087825 */ /* 0x041fe200078e0208 */
[----:B------:R-:W4:Y:S03]  /*0230*/  @!P0 LDG.E R3, desc[UR4][R22.64] ;  /* 0x0000000416038981 */ /* 0x000f26000c1e1900 */
[----:B-1----:R-:W-:Y:S01]  /*0240*/  IMAD.WIDE R10, R4, 0x4, R10 ;  /* 0x00000004040a7825 */ /* 0x002fe200078e020a */
[----:B------:R-:W-:Y:S01]  /*0250*/  HFMA2.MMA R26, -RZ, RZ, 0, 0 ;  /* 0x00000000ff1a7435 */ /* 0x000fe200000001ff */
[----:B------:R-:W4:Y:S02]  /*0260*/  @!P0 LDG.E.EL R0, desc[UR4][R8.64] ;  /* 0x0000000408008981 */ /* 0x000f24000c2e1900 */
[C---:B---3--:R-:W-:Y:S02]  /*0270*/  IMAD.WIDE R12, R7.reuse, 0x4, R12 ;  /* 0x00000004070c7825 */ /* 0x048fe400078e020c */
[----:B------:R0:W3:Y:S01]  /*0280*/  @!P0 LDG.E R24, desc[UR4][R10.64] ;  /* 0x000000040a188981 */ /* 0x0000e2000c1e1900 */
[----:B------:R-:W-:Y:S01]  /*0290*/  MOV R28, RZ ;  /* 0x000000ff001c7202 */ /* 0x000fe20000000f00 */
[----:B------:R-:W-:-:S02]  /*02a0*/  IMAD.WIDE R14, R7, 0x4, R14 ;  /* 0x00000004070e7825 */ /* 0x000fc400078e020e */
[----:B------:R1:W3:Y:S02]  /*02b0*/  @!P0 LDG.E.EL R5, desc[UR4][R12.64] ;  /* 0x000000040c058981 */ /* 0x0002e4000c2e1900 */
[C---:B------:R-:W-:Y:S02]  /*02c0*/  IMAD.WIDE R16, R7.reuse, 0x4, R16 ;  /* 0x0000000407107825 */ /* 0x040fe400078e0210 */
[----:B------:R-:W5:Y:S02]  /*02d0*/  @!P0 LDG.E.EL R28, desc[UR4][R14.64] ;  /* 0x000000040e1c8981 */ /* 0x000f64000c2e1900 */
[C---:B--2---:R-:W-:Y:S01]  /*02e0*/  IMAD.WIDE R18, R7.reuse, 0x4, R18 ;  /* 0x0000000407127825 */ /* 0x044fe200078e0212 */
[----:B0-----:R-:W0:Y:S01]  /*02f0*/  LDC.64 R10, c[0x0][0x268] ;  /* 0x00009a00ff0a7b82 */ /* 0x001e220000000a00 */
[----:B------:R-:W5:Y:S02]  /*0300*/  @!P0 LDG.E.EL R25, desc[UR4][R16.64] ;  /* 0x0000000410198981 */ /* 0x000f64000c2e1900 */
[----:B------:R-:W-:Y:S01]  /*0310*/  IMAD.WIDE R20, R7, 0x4, R20 ;  /* 0x0000000407147825 */ /* 0x000fe200078e0214 */
[----:B------:R-:W-:Y:S01]  /*0320*/  MOV R7, RZ ;  /* 0x000000ff00077202 */ /* 0x000fe20000000f00 */
[----:B------:R-:W2:Y:S05]  /*0330*/  @!P0 LDG.E.EL R26, desc[UR4][R18.64] ;  /* 0x00000004121a8981 */ /* 0x000eaa000c2e1900 */
[----:B------:R-:W2:Y:S01]  /*0340*/  @!P0 LDG.E.EL R7, desc[UR4][R20.64] ;  /* 0x0000000414078981 */ /* 0x000ea2000c2e1900 */
[----:B------:R-:W-:Y:S01]  /*0350*/  HFMA2.MMA R8, -RZ, RZ, 0, 0 ;  /* 0x00000000ff087435 */ /* 0x000fe200000001ff */
[----:B0-----:R-:W-:-:S09]  /*0360*/  IMAD.WIDE R10, R4, 0x4, R10 ;  /* 0x00000004040a7825 */ /* 0x001fd200078e020a */
[----:B------:R0:W2:Y:S01]  /*0370*/  @!P0 LDG.E R8, desc[UR4][R10.64] ;  /* 0x000000040a088981 */ /* 0x0000a2000c1e1900 */
[----:B------:R-:W-:Y:S01]  /*0380*/  FADD R2, R2, 9.9999997473787516356e-06 ;  /* 0x3727c5ac02027421 */ /* 0x000fe20000000000 */
[----:B------:R-:W-:-:S03]  /*0390*/  FADD R6, R6, 9.9999997473787516356e-06 ;  /* 0x3727c5ac06067421 */ /* 0x000fc60000000000 */
[----:B------:R-:W0:Y:S08]  /*03a0*/  MUFU.SQRT R9, R2 ;  /* 0x0000000200097308 */ /* 0x000e300000002000 */
[----:B-1----:R-:W1:Y:S01]  /*03b0*/  MUFU.SQRT R12, R6 ;  /* 0x00000006000c7308 */ /* 0x002e620000002000 */
[C---:B0-----:R-:W-:Y:S02]  /*03c0*/  FSETP.GT.AND P1, PT, R9.reuse, 8.50705917302346158658e+37, PT ;  /* 0x7e8000000900780b */ /* 0x041fe40003f24000 */
[----:B------:R-:W-:-:S02]  /*03d0*/  FSETP.GEU.AND P3, PT, R9, 1.175494350822287508e-38, PT ;  /* 0x008000000900780b */ /* 0x000fc40003f6e000 */
[C---:B-1----:R-:W-:Y:S02]  /*03e0*/  FSETP.GT.AND P2, PT, R12.reuse, 8.50705917302346158658e+37, PT ;  /* 0x7e8000000c00780b */ /* 0x042fe40003f44000 */
[----:B------:R-:W-:-:S07]  /*03f0*/  FSETP.GEU.AND P4, PT, R12, 1.175494350822287508e-38, PT ;  /* 0x008000000c00780b */ /* 0x000fce0003f8e000 */
[----:B------:R-:W-:-:S04]  /*0400*/  @P1 FMUL R9, R9, 0.25 ;  /* 0x3e80000009091820 */ /* 0x000fc80000400000 */
[----:B------:R-:W-:Y:S01]  /*0410*/  @!P3 FMUL R9, R9, 16777216 ;  /* 0x4b8000000909b820 */ /* 0x000fe20000400000 */
[----:B------:R-:W-:-:S04]  /*0420*/  @P2 FMUL R12, R12, 0.25 ;  /* 0x3e8000000c0c2820 */ /* 0x000fc80000400000 */
[----:B------:R-:W-:Y:S01]  /*0430*/  @!P4 FMUL R12, R12, 16777216 ;  /* 0x4b8000000c0cc820 */ /* 0x000fe20000400000 */
[----:B------:R-:W0:Y:S01]  /*0440*/  MUFU.RCP R9, R9 ;  /* 0x0000000900097308 */ /* 0x000e220000001000 */
[----:B------:R-:W-:-:S07]  /*0450*/  MOV R2, 0x3e800000 ;  /* 0x3e80000000027802 */ /* 0x000fce0000000f00 */
[----:B------:R-:W1:Y:S01]  /*0460*/  MUFU.RCP R12, R12 ;  /* 0x0000000c000c7308 */ /* 0x000e620000001000 */
[C---:B------:R-:W-:Y:S02]  /*0470*/  FSEL R6, R2.reuse, 1, P1 ;  /* 0x3f80000002067808 */ /* 0x040fe40000800000 */
[----:B------:R-:W-:-:S03]  /*0480*/  FSEL R11, R2, 1, P2 ;  /* 0x3f800000020b7808 */ /* 0x000fc60001000000 */
[----:B------:R-:W-:Y:S02]  /*0490*/  @!P3 FMUL R6, R6, 16777216 ;  /* 0x4b8000000606b820 */ /* 0x000fe40000400000 */
[----:B------:R-:W-:Y:S01]  /*04a0*/  @!P4 FMUL R11, R11, 16777216 ;  /* 0x4b8000000b0bc820 */ /* 0x000fe20000400000 */
[----:B----4-:R-:W-:Y:S01]  /*04b0*/  FADD R3, -R0, R3 ;  /* 0x0000000300037221 */ /* 0x010fe20000000100 */
[----:B---3--:R-:W-:Y:S01]  /*04c0*/  FADD R24, -R5, R24 ;  /* 0x0000001805187221 */ /* 0x008fe20000000100 */
[----:B0-----:R-:W-:Y:S01]  /*04d0*/  FMUL R6, R9, R6 ;  /* 0x0000000609067220 */ /* 0x001fe20000400000 */
[----:B-1----:R-:W-:-:S03]  /*04e0*/  FMUL R11, R12, R11 ;  /* 0x0000000b0c0b7220 */ /* 0x002fc60000400000 */
[----:B------:R-:W-:Y:S01]  /*04f0*/  FMUL R6, R6, R3 ;  /* 0x0000000306067220 */ /* 0x000fe20000400000 */
[----:B------:R-:W-:-:S03]  /*0500*/  FMUL R24, R11, R24 ;  /* 0x000000180b187220 */ /* 0x000fc60000400000 */
[----:B-----5:R-:W-:Y:S01]  /*0510*/  FFMA R6, R6, R28, R25 ;  /* 0x0000001c06067223 */ /* 0x020fe20000000019 */
[----:B--2---:R-:W-:-:S04]  /*0520*/  FFMA R7, R24, R26, R7 ;  /* 0x0000001a18077223 */ /* 0x004fc80000000007 */
[----:B------:R-:W-:-:S04]  /*0530*/  FADD R6, R6, R7 ;  /* 0x0000000706067221 */ /* 0x000fc80000000000 */
[----:B------:R-:W-:Y:S02]  /*0540*/  FADD R3, RZ, R6 ;  /* 0x00000006ff037221 */ /* 0x000fe40000000000 */
[----:B------:R-:W0:Y:S02]  /*0550*/  LDC.64 R6, c[0x0][0x210] ;  /* 0x00008400ff067b82 */ /* 0x000e240000000a00 */
[----:B------:R-:W-:-:S04]  /*0560*/  FADD R0, RZ, -R3 ;  /* 0x80000003ff007221 */ /* 0x000fc80000000000 */
[----:B------:R-:W-:-:S05]  /*0570*/  FMUL R0, R0, 1.4426950216293334961 ;  /* 0x3fb8aa3b00007820 */ /* 0x000fca0000400000 */
[----:B------:R-:W-:-:S13]  /*0580*/  FSETP.GEU.AND P1, PT, R0, -126, PT ;  /* 0xc2fc00000000780b */ /* 0x000fda0003f2e000 */
[----:B------:R-:W-:-:S04]  /*0590*/  @!P1 FMUL R0, R0, 0.5 ;  /* 0x3f00000000009820 */ /* 0x000fc80000400000 */
[----:B------:R-:W1:Y:S02]  /*05a0*/  MUFU.EX2 R5, R0 ;  /* 0x0000000000057308 */ /* 0x000e640000000800 */
[----:B-1----:R-:W-:-:S04]  /*05b0*/  @!P1 FMUL R5, R5, R5 ;  /* 0x0000000505059220 */ /* 0x002fc80000400000 */
[----:B------:R-:W-:-:S05]  /*05c0*/  FADD R9, R5, 1 ;  /* 0x3f80000005097421 */ /* 0x000fca0000000000 */
[----:B------:R-:W-:-:S13]  /*05d0*/  FSETP.GT.AND P1, PT, R9, 8.50705917302346158658e+37, PT ;  /* 0x7e8000000900780b */ /* 0x000fda0003f24000 */
[----:B------:R-:W-:-:S06]  /*05e0*/  @P1 FMUL R9, R9, 0.25 ;  /* 0x3e80000009091820 */ /* 0x000fcc0000400000 */
[----:B------:R-:W1:Y:S01]  /*05f0*/  MUFU.RCP R9, R9 ;  /* 0x0000000900097308 */ /* 0x000e620000001000 */
[----:B------:R-:W-:Y:S01]  /*0600*/  FSEL R2, R2, 1, P1 ;  /* 0x3f80000002027808 */ /* 0x000fe20000800000 */
[----:B0-----:R-:W-:-:S04]  /*0610*/  IMAD.WIDE R4, R4, 0x4, R6 ;  /* 0x0000000404047825 */ /* 0x001fc800078e0206 */
[----:B-1----:R-:W-:-:S04]  /*0620*/  FMUL R2, R9, R2 ;  /* 0x0000000209027220 */ /* 0x002fc80000400000 */
[----:B------:R-:W-:Y:S01]  /*0630*/  FFMA R3, R3, R2, R8 ;  /* 0x0000000203037223 */ /* 0x000fe20000000008 */
[----:B------:R-:W-:Y:S06]  /*0640*/  @P0 EXIT ;  /* 0x000000000000094d */ /* 0x000fec0003800000 */
[----:B------:R-:W-:Y:S01]  /*0650*/  STG.E desc[UR4][R4.64], R3 ;  /* 0x0000000304007986 */ /* 0x000fe2000c101904 */
[----:B------:R-:W-:Y:S05]  /*0660*/  EXIT ;  /* 0x000000000000794d */ /* 0x000fea0003800000 */
.L_x_0:
[----:B------:R-:W-:-:S00]  /*0670*/  BRA `(.L_x_0) ;  /* 0xfffffffc00fc7947 */ /* 0x000fc0000383ffff */
[----:B------:R-:W-:-:S00]  /*0680*/  NOP ;  /* 0x0000000000007918 */ /* 0x000fc00000000000 */
[----:B------:R-:W-:-:S00]  /*0690*/  NOP ;  /* 0x0000000000007918 */ /* 0x000fc00000000000 */
[----:B------:R-:W-:-:S00]  /*06a0*/  NOP ;  /* 0x0000000000007918 */ /* 0x000fc00000000000 */
[----:B------:R-:W-:-:S00]  /*06b0*/  NOP ;  /* 0x0000000000007918 */ /* 0x000fc00000000000 */
[----:B------:R-:W-:-:S00]  /*06c0*/  NOP ;  /* 0x0000000000007918 */ /* 0x000fc00000000000 */
[----:B------:R-:W-:-:S00]  /*06d0*/  NOP ;  /* 0x0000000000007918 */ /* 0x000fc00000000000 */
[----:B------:R-:W-:-:S00]  /*06e0*/  NOP ;  /* 0x0000000000007918 */ /* 0x000fc00000000000 */
[----:B------:R-:W-:-:S00]  /*06f0*/  NOP ;  /* 0x0000000000007918 */ /* 0x000fc00000000000 */
.L_x_1:


//--------------------- .nv.global.init           --------------------------
	.section	.nv.global.init,"aw",@progbits
.nv.global.init:
	.type		_$_str,@object
	.size		_$_str,(_$_str_$_2 - _$_str)
_$_str:
        /*0000*/ 	.byte	0x5f, 0x5f, 0x43, 0x55, 0x44, 0x41, 0x5f, 0x46, 0x54, 0x5a, 0x00
	.type		_$_str_$_2,@object
	.size		_$_str_$_2,(.L_1 - _$_str_$_2)
_$_str_$_2:
        /*000b*/ 	.byte	0x5f, 0x5f, 0x43, 0x55, 0x44, 0x41, 0x5f, 0x50, 0x52, 0x45, 0x43, 0x5f, 0x53, 0x51, 0x52, 0x54
        /*001b*/ 	.byte	0x00
.L_1:


//--------------------- .nv.constant0.triton_poi_fused__native_batch_norm_legit_no_training_add_silu_1 --------------------------
	.section	.nv.constant0.triton_poi_fused__native_batch_norm_legit_no_training_add_silu_1,"a",@progbits
	.sectionflags	@""
	.align	4
.nv.constant0.triton_poi_fused__native_batch_norm_legit_no_training_add_silu_1:
	.zero		628
